	.headerflags	@"EF_CUDA_TEXMODE_UNIFIED EF_CUDA_64BIT_ADDRESS EF_CUDA_ACCELERATORS EF_CUDA_SM90 EF_CUDA_VIRTUAL_SM(EF_CUDA_SM90)"
	.elftype	@"ET_EXEC"


//--------------------- .nv.info                  --------------------------
	.section	.nv.info,"",@"SHT_CUDA_INFO"
	.align	4


	//----- nvinfo : EIATTR_REGCOUNT
	.align		4
        /*0000*/ 	.byte	0x04, 0x2f
        /*0002*/ 	.short	(.L_3 - .L_2)
	.align		4
.L_2:
        /*0004*/ 	.word	index@(triton_poi_fused__native_batch_norm_legit_no_training_convolution_relu_2)
        /*0008*/ 	.word	0x0000001b


	//----- nvinfo : EIATTR_MIN_STACK_SIZE
	.align		4
.L_3:
        /*000c*/ 	.byte	0x04, 0x12
        /*000e*/ 	.short	(.L_5 - .L_4)
	.align		4
.L_4:
        /*0010*/ 	.word	index@(triton_poi_fused__native_batch_norm_legit_no_training_convolution_relu_2)
        /*0014*/ 	.word	0x00000000


	//----- nvinfo : EIATTR_FRAME_SIZE
	.align		4
.L_5:
        /*0018*/ 	.byte	0x04, 0x11
        /*001a*/ 	.short	(.L_7 - .L_6)
	.align		4
.L_6:
        /*001c*/ 	.word	index@(triton_poi_fused__native_batch_norm_legit_no_training_convolution_relu_2)
        /*0020*/ 	.word	0x00000000


	//----- nvinfo : EIATTR_MIN_STACK_SIZE
	.align		4
.L_7:
        /*0024*/ 	.byte	0x04, 0x12
        /*0026*/ 	.short	(.L_9 - .L_8)
	.align		4
.L_8:
        /*0028*/ 	.word	index@(triton_poi_fused__native_batch_norm_legit_no_training_convolution_relu_2)
        /*002c*/ 	.word	0x00000000
.L_9:


//--------------------- .nv.info.triton_poi_fused__native_batch_norm_legit_no_training_convolution_relu_2 --------------------------
	.section	.nv.info.triton_poi_fused__native_batch_norm_legit_no_training_convolution_relu_2,"",@"SHT_CUDA_INFO"
	.sectionflags	@""
	.align	4


	//----- nvinfo : EIATTR_CUDA_API_VERSION
	.align		4
        /*0000*/ 	.byte	0x04, 0x37
        /*0002*/ 	.short	(.L_11 - .L_10)
.L_10:
        /*0004*/ 	.word	0x0000007c


	//----- nvinfo : EIATTR_KPARAM_INFO
	.align		4
.L_11:
        /*0008*/ 	.byte	0x04, 0x17
        /*000a*/ 	.short	(.L_13 - .L_12)
.L_12:
        /*000c*/ 	.word	0x00000000
        /*0010*/ 	.short	0x0007
        /*0012*/ 	.short	0x0038
        /*0014*/ 	.byte	0x00, 0xf0, 0x11, 0x00


	//----- nvinfo : EIATTR_KPARAM_INFO
	.align		4
.L_13:
        /*0018*/ 	.byte	0x04, 0x17
        /*001a*/ 	.short	(.L_15 - .L_14)
.L_14:
        /*001c*/ 	.word	0x00000000
        /*0020*/ 	.short	0x0006
        /*0022*/ 	.short	0x0030
        /*0024*/ 	.byte	0x00, 0xf4, 0x21, 0x00


	//----- nvinfo : EIATTR_KPARAM_INFO
	.align		4
.L_15:
        /*0028*/ 	.byte	0x04, 0x17
        /*002a*/ 	.short	(.L_17 - .L_16)
.L_16:
        /*002c*/ 	.word	0x00000000
        /*0030*/ 	.short	0x0005
        /*0032*/ 	.short	0x0028
        /*0034*/ 	.byte	0x00, 0xf4, 0x21, 0x00


	//----- nvinfo : EIATTR_KPARAM_INFO
	.align		4
.L_17:
        /*0038*/ 	.byte	0x04, 0x17
        /*003a*/ 	.short	(.L_19 - .L_18)
.L_18:
        /*003c*/ 	.word	0x00000000
        /*0040*/ 	.short	0x0004
        /*0042*/ 	.short	0x0020
        /*0044*/ 	.byte	0x00, 0xf4, 0x21, 0x00


	//----- nvinfo : EIATTR_KPARAM_INFO
	.align		4
.L_19:
        /*0048*/ 	.byte	0x04, 0x17
        /*004a*/ 	.short	(.L_21 - .L_20)
.L_20:
        /*004c*/ 	.word	0x00000000
        /*0050*/ 	.short	0x0003
        /*0052*/ 	.short	0x0018
        /*0054*/ 	.byte	0x00, 0xf4, 0x21, 0x00


	//----- nvinfo : EIATTR_KPARAM_INFO
	.align		4
.L_21:
        /*0058*/ 	.byte	0x04, 0x17
        /*005a*/ 	.short	(.L_23 - .L_22)
.L_22:
        /*005c*/ 	.word	0x00000000
        /*0060*/ 	.short	0x0002
        /*0062*/ 	.short	0x0010
        /*0064*/ 	.byte	0x00, 0xf4, 0x21, 0x00


	//----- nvinfo : EIATTR_KPARAM_INFO
	.align		4
.L_23:
        /*0068*/ 	.byte	0x04, 0x17
        /*006a*/ 	.short	(.L_25 - .L_24)
.L_24:
        /*006c*/ 	.word	0x00000000
        /*0070*/ 	.short	0x0001
        /*0072*/ 	.short	0x0008
        /*0074*/ 	.byte	0x00, 0xf4, 0x21, 0x00


	//----- nvinfo : EIATTR_KPARAM_INFO
	.align		4
.L_25:
        /*0078*/ 	.byte	0x04, 0x17
        /*007a*/ 	.short	(.L_27 - .L_26)
.L_26:
        /*007c*/ 	.word	0x00000000
        /*0080*/ 	.short	0x0000
        /*0082*/ 	.short	0x0000
        /*0084*/ 	.byte	0x00, 0xf4, 0x21, 0x00


	//----- nvinfo : EIATTR_SPARSE_MMA_MASK
	.align		4
.L_27:
        /*0088*/ 	.byte	0x03, 0x50
        /*008a*/ 	.short	0x0000


	//----- nvinfo : EIATTR_MAXREG_COUNT
	.align		4
        /*008c*/ 	.byte	0x03, 0x1b
        /*008e*/ 	.short	0x00ff


	//----- nvinfo : EIATTR_EXIT_INSTR_OFFSETS
	.align		4
        /*0090*/ 	.byte	0x04, 0x1c
        /*0092*/ 	.short	(.L_29 - .L_28)


	//   ....[0]....
.L_28:
        /*0094*/ 	.word	0x00000520


	//   ....[1]....
        /*0098*/ 	.word	0x00000540


	//----- nvinfo : EIATTR_REQNTID
	.align		4
.L_29:
        /*009c*/ 	.byte	0x04, 0x10
        /*009e*/ 	.short	(.L_31 - .L_30)
.L_30:
        /*00a0*/ 	.word	0x00000020
        /*00a4*/ 	.word	0x00000001
        /*00a8*/ 	.word	0x00000001


	//----- nvinfo : EIATTR_CBANK_PARAM_SIZE
	.align		4
.L_31:
        /*00ac*/ 	.byte	0x03, 0x19
        /*00ae*/ 	.short	0x003c


	//----- nvinfo : EIATTR_PARAM_CBANK
	.align		4
        /*00b0*/ 	.byte	0x04, 0x0a
        /*00b2*/ 	.short	(.L_33 - .L_32)
	.align		4
.L_32:
        /*00b4*/ 	.word	index@(.nv.constant0.triton_poi_fused__native_batch_norm_legit_no_training_convolution_relu_2)
        /*00b8*/ 	.short	0x0210
        /*00ba*/ 	.short	0x003c


	//----- nvinfo : EIATTR_SW_WAR
	.align		4
.L_33:
        /*00bc*/ 	.byte	0x04, 0x36
        /*00be*/ 	.short	(.L_35 - .L_34)
.L_34:
        /*00c0*/ 	.word	0x00000008
.L_35:


//--------------------- .nv.callgraph             --------------------------
	.section	.nv.callgraph,"",@"SHT_CUDA_CALLGRAPH"
	.align	4
	.sectionentsize	8
	.align		4
        /*0000*/ 	.word	0x00000000
	.align		4
        /*0004*/ 	.word	0xffffffff
	.align		4
        /*0008*/ 	.word	0x00000000
	.align		4
        /*000c*/ 	.word	0xfffffffe
	.align		4
        /*0010*/ 	.word	0x00000000
	.align		4
        /*0014*/ 	.word	0xfffffffd
	.align		4
        /*0018*/ 	.word	0x00000000
	.align		4
        /*001c*/ 	.word	0xfffffffc


//--------------------- .nv.constant4             --------------------------
	.section	.nv.constant4,"a",@progbits
	.align	8
	.align		8
.nv.constant4:
        /*0000*/ 	.dword	_$_str
	.align		8
        /*0008*/ 	.dword	_$_str_$_2


//--------------------- .text.triton_poi_fused__native_batch_norm_legit_no_training_convolution_relu_2 --------------------------
	.section	.text.triton_poi_fused__native_batch_norm_legit_no_training_convolution_relu_2,"ax",@progbits
	.align	128
        .global         triton_poi_fused__native_batch_norm_legit_no_training_convolution_relu_2
        .type           triton_poi_fused__native_batch_norm_legit_no_training_convolution_relu_2,@function
        .size           triton_poi_fused__native_batch_norm_legit_no_training_convolution_relu_2,(.L_x_1 - triton_poi_fused__native_batch_norm_legit_no_training_convolution_relu_2)
        .other          triton_poi_fused__native_batch_norm_legit_no_training_convolution_relu_2,@"STO_CUDA_ENTRY STV_DEFAULT"
triton_poi_fused__native_batch_norm_legit_no_training_convolution_relu_2:
.text.triton_poi_fused__native_batch_norm_legit_no_training_convolution_relu_2:
[----:B------:R-:W0:Y:S01]  /*0000*/  LDC R1, c[0x0][0x28] ;  /* 0x00000a00ff017b82 */ /* 0x000e220000000800 */
[----:B------:R-:W1:Y:S01]  /*0010*/  S2R R0, SR_TID.X ;  /* 0x0000000000007919 */ /* 0x000e620000002100 */
[----:B------:R-:W-:Y:S01]  /*0020*/  CS2R R20, SRZ ;  /* 0x0000000000147805 */ /* 0x000fe2000001ff00 */
[----:B------:R-:W-:Y:S01]  /*0030*/  IMAD.MOV.U32 R22, RZ, RZ, RZ ;  /* 0x000000ffff167224 */ /* 0x000fe200078e00ff */
[----:B------:R-:W-:Y:S01]  /*0040*/  ULDC.64 UR4, c[0x0][0x208] ;  /* 0x0000820000047ab9 */ /* 0x000fe20000000a00 */
[----:B------:R-:W2:Y:S03]  /*0050*/  S2R R3, SR_CTAID.X ;  /* 0x0000000000037919 */ /* 0x000ea60000002500 */
[----:B------:R-:W3:Y:S08]  /*0060*/  LDC.64 R6, c[0x0][0x218] ;  /* 0x00008600ff067b82 */ /* 0x000ef00000000a00 */
[----:B------:R-:W4:Y:S08]  /*0070*/  LDC.64 R8, c[0x0][0x210] ;  /* 0x00008400ff087b82 */ /* 0x000f300000000a00 */
[----:B------:R-:W5:Y:S08]  /*0080*/  LDC.64 R10, c[0x0][0x220] ;  /* 0x00008800ff0a7b82 */ /* 0x000f700000000a00 */
[----:B------:R-:W3:Y:S01]  /*0090*/  LDC.64 R12, c[0x0][0x230] ;  /* 0x00008c00ff0c7b82 */ /* 0x000ee20000000a00 */
[----:B-1----:R-:W-:-:S02]  /*00a0*/  SHF.L.U32 R0, R0, 0x1, RZ ;  /* 0x0000000100007819 */ /* 0x002fc400000006ff */
[----:B--2---:R-:W-:-:S05]  /*00b0*/  SHF.R.S32.HI R5, RZ, 0x19, R3 ;  /* 0x00000019ff057819 */ /* 0x004fca0000011403 */
[----:B------:R-:W1:Y:S01]  /*00c0*/  LDC.64 R14, c[0x0][0x238] ;  /* 0x00008e00ff0e7b82 */ /* 0x000e620000000a00 */
[----:B------:R-:W-:Y:S02]  /*00d0*/  LOP3.LUT R0, R0, 0x3e, RZ, 0xc0, !PT ;  /* 0x0000003e00007812 */ /* 0x000fe400078ec0ff */
[----:B------:R-:W-:Y:S02]  /*00e0*/  SGXT R5, R5, 0x1 ;  /* 0x000000010505781a */ /* 0x000fe40000000200 */
[----:B------:R-:W-:-:S03]  /*00f0*/  LEA R0, R3, R0, 0x6 ;  /* 0x0000000003007211 */ /* 0x000fc600078e30ff */
[----:B------:R-:W2:Y:S01]  /*0100*/  LDC.64 R2, c[0x0][0x228] ;  /* 0x00008a00ff027b82 */ /* 0x000ea20000000a00 */
[----:B------:R-:W-:Y:S02]  /*0110*/  LEA.HI R5, R5, R0, RZ, 0x2 ;  /* 0x0000000005057211 */ /* 0x000fe400078f10ff */
[----:B------:R-:W-:Y:S02]  /*0120*/  ISETP.GE.AND P0, PT, R0, 0x40, PT ;  /* 0x000000400000780c */ /* 0x000fe40003f06270 */
[----:B------:R-:W-:-:S04]  /*0130*/  SHF.R.S32.HI R5, RZ, 0x2, R5 ;  /* 0x00000002ff057819 */ /* 0x000fc80000011405 */
[----:B------:R-:W-:-:S04]  /*0140*/  LEA.HI R4, R5, R5, RZ, 0x2 ;  /* 0x0000000505047211 */ /* 0x000fc800078f10ff */
[----:B------:R-:W-:-:S04]  /*0150*/  LOP3.LUT R4, R4, 0xfffffffc, RZ, 0xc0, !PT ;  /* 0xfffffffc04047812 */ /* 0x000fc800078ec0ff */
[----:B------:R-:W-:-:S05]  /*0160*/  IADD3 R17, R5, -R4, RZ ;  /* 0x8000000405117210 */ /* 0x000fca0007ffe0ff */
[----:B--2---:R-:W-:-:S05]  /*0170*/  IMAD.WIDE R2, R17, 0x4, R2 ;  /* 0x0000000411027825 */ /* 0x004fca00078e0202 */
[----:B------:R-:W2:Y:S04]  /*0180*/  @!P0 LDG.E.EL R20, desc[UR4][R2.64] ;  /* 0x0000000402148981 */ /* 0x000ea8000c2e1900 */
[----:B------:R4:W2:Y:S01]  /*0190*/  @!P0 LDG.E.EL R22, desc[UR4][R2.64] ;  /* 0x0000000402168981 */ /* 0x0008a2000c2e1900 */
[----:B------:R-:W-:Y:S01]  /*01a0*/  HFMA2.MMA R16, -RZ, RZ, 0, 0 ;  /* 0x00000000ff107435 */ /* 0x000fe200000001ff */
[----:B------:R-:W-:Y:S02]  /*01b0*/  CS2R R18, SRZ ;  /* 0x0000000000127805 */ /* 0x000fe4000001ff00 */
[----:B------:R-:W-:Y:S01]  /*01c0*/  CS2R R4, SRZ ;  /* 0x0000000000047805 */ /* 0x000fe2000001ff00 */
[----:B---3--:R-:W-:-:S05]  /*01d0*/  IMAD.WIDE R6, R17, 0x4, R6 ;  /* 0x0000000411067825 */ /* 0x008fca00078e0206 */
[----:B------:R-:W3:Y:S01]  /*01e0*/  @!P0 LDG.E.EL R19, desc[UR4][R6.64] ;  /* 0x0000000406138981 */ /* 0x000ee2000c2e1900 */
[----:B----4-:R-:W-:-:S03]  /*01f0*/  IMAD.WIDE R2, R0, 0x4, R8 ;  /* 0x0000000400027825 */ /* 0x010fc600078e0208 */
[----:B------:R4:W3:Y:S01]  /*0200*/  @!P0 LDG.E.EL R16, desc[UR4][R6.64] ;  /* 0x0000000406108981 */ /* 0x0008e2000c2e1900 */
[----:B-----5:R-:W-:-:S03]  /*0210*/  IMAD.WIDE R8, R17, 0x4, R10 ;  /* 0x0000000411087825 */ /* 0x020fc600078e020a */
[----:B------:R-:W3:Y:S01]  /*0220*/  @!P0 LDG.E.64 R4, desc[UR4][R2.64] ;  /* 0x0000000402048981 */ /* 0x000ee2000c1e1b00 */
[C---:B0-----:R-:W-:Y:S01]  /*0230*/  IMAD.WIDE R10, R17.reuse, 0x4, R12 ;  /* 0x00000004110a7825 */ /* 0x041fe200078e020c */
[----:B------:R-:W-:Y:S02]  /*0240*/  MOV R24, RZ ;  /* 0x000000ff00187202 */ /* 0x000fe40000000f00 */
[----:B------:R-:W5:Y:S01]  /*0250*/  @!P0 LDG.E.EL R21, desc[UR4][R8.64] ;  /* 0x0000000408158981 */ /* 0x000f62000c2e1900 */
[----:B-1----:R-:W-:Y:S01]  /*0260*/  IMAD.WIDE R12, R17, 0x4, R14 ;  /* 0x00000004110c7825 */ /* 0x002fe200078e020e */
[----:B------:R-:W-:Y:S01]  /*0270*/  CS2R R14, SRZ ;  /* 0x00000000000e7805 */ /* 0x000fe2000001ff00 */
[----:B----4-:R-:W0:Y:S01]  /*0280*/  LDC.64 R6, c[0x0][0x240] ;  /* 0x00009000ff067b82 */ /* 0x010e220000000a00 */
[----:B------:R-:W4:Y:S01]  /*0290*/  @!P0 LDG.E.EL R18, desc[UR4][R8.64] ;  /* 0x0000000408128981 */ /* 0x000f22000c2e1900 */
[----:B------:R-:W-:-:S03]  /*02a0*/  IMAD.MOV.U32 R17, RZ, RZ, RZ ;  /* 0x000000ffff117224 */ /* 0x000fc600078e00ff */
[----:B------:R-:W3:Y:S04]  /*02b0*/  @!P0 LDG.E.EL R14, desc[UR4][R10.64] ;  /* 0x000000040a0e8981 */ /* 0x000ee8000c2e1900 */
[----:B------:R1:W3:Y:S04]  /*02c0*/  @!P0 LDG.E.EL R15, desc[UR4][R10.64] ;  /* 0x000000040a0f8981 */ /* 0x0002e8000c2e1900 */
[----:B------:R-:W3:Y:S04]  /*02d0*/  @!P0 LDG.E.EL R17, desc[UR4][R12.64] ;  /* 0x000000040c118981 */ /* 0x000ee8000c2e1900 */
[----:B------:R3:W3:Y:S01]  /*02e0*/  @!P0 LDG.E.EL R24, desc[UR4][R12.64] ;  /* 0x000000040c188981 */ /* 0x0006e2000c2e1900 */
[----:B-1----:R-:W-:Y:S01]  /*02f0*/  HFMA2.MMA R10, -RZ, RZ, 1.625, 0 ;  /* 0x3e800000ff0a7435 */ /* 0x002fe200000001ff */
[----:B--2---:R-:W-:Y:S01]  /*0300*/  FADD R20, R20, 9.9999997473787516356e-06 ;  /* 0x3727c5ac14147421 */ /* 0x004fe20000000000 */
[----:B------:R-:W-:-:S03]  /*0310*/  FADD R22, R22, 9.9999997473787516356e-06 ;  /* 0x3727c5ac16167421 */ /* 0x000fc60000000000 */
[----:B------:R-:W1:Y:S08]  /*0320*/  MUFU.SQRT R8, R20 ;  /* 0x0000001400087308 */ /* 0x000e700000002000 */
[----:B------:R-:W2:Y:S01]  /*0330*/  MUFU.SQRT R9, R22 ;  /* 0x0000001600097308 */ /* 0x000ea20000002000 */
[C---:B-1----:R-:W-:Y:S02]  /*0340*/  FSETP.GT.AND P1, PT, R8.reuse, 8.50705917302346158658e+37, PT ;  /* 0x7e8000000800780b */ /* 0x042fe40003f24000 */
[----:B------:R-:W-:-:S02]  /*0350*/  FSETP.GEU.AND P3, PT, R8, 1.175494350822287508e-38, PT ;  /* 0x008000000800780b */ /* 0x000fc40003f6e000 */
[C---:B--2---:R-:W-:Y:S02]  /*0360*/  FSETP.GT.AND P2, PT, R9.reuse, 8.50705917302346158658e+37, PT ;  /* 0x7e8000000900780b */ /* 0x044fe40003f44000 */
[----:B------:R-:W-:-:S07]  /*0370*/  FSETP.GEU.AND P4, PT, R9, 1.175494350822287508e-38, PT ;  /* 0x008000000900780b */ /* 0x000fce0003f8e000 */
[----:B------:R-:W-:-:S04]  /*0380*/  @P1 FMUL R8, R8, 0.25 ;  /* 0x3e80000008081820 */ /* 0x000fc80000400000 */
[----:B------:R-:W-:Y:S01]  /*0390*/  @!P3 FMUL R8, R8, 16777216 ;  /* 0x4b8000000808b820 */ /* 0x000fe20000400000 */
[----:B------:R-:W-:-:S04]  /*03a0*/  @P2 FMUL R9, R9, 0.25 ;  /* 0x3e80000009092820 */ /* 0x000fc80000400000 */
[----:B------:R-:W-:Y:S01]  /*03b0*/  @!P4 FMUL R9, R9, 16777216 ;  /* 0x4b8000000909c820 */ /* 0x000fe20000400000 */
[----:B------:R-:W1:Y:S01]  /*03c0*/  MUFU.RCP R8, R8 ;  /* 0x0000000800087308 */ /* 0x000e620000001000 */
[----:B------:R-:W-:-:S07]  /*03d0*/  FSEL R11, R10, 1, P1 ;  /* 0x3f8000000a0b7808 */ /* 0x000fce0000800000 */
[----:B------:R-:W2:Y:S01]  /*03e0*/  MUFU.RCP R9, R9 ;  /* 0x0000000900097308 */ /* 0x000ea20000001000 */
[----:B------:R-:W-:Y:S01]  /*03f0*/  FSEL R10, R10, 1, P2 ;  /* 0x3f8000000a0a7808 */ /* 0x000fe20001000000 */
[----:B------:R-:W-:Y:S01]  /*0400*/  @!P3 FMUL R11, R11, 16777216 ;  /* 0x4b8000000b0bb820 */ /* 0x000fe20000400000 */
[----:B---3--:R-:W-:Y:S01]  /*0410*/  FADD R12, R19, R4 ;  /* 0x00000004130c7221 */ /* 0x008fe20000000000 */
[----:B------:R-:W-:Y:S02]  /*0420*/  FADD R13, R16, R5 ;  /* 0x00000005100d7221 */ /* 0x000fe40000000000 */
[----:B------:R-:W-:Y:S01]  /*0430*/  @!P4 FMUL R10, R10, 16777216 ;  /* 0x4b8000000a0ac820 */ /* 0x000fe20000400000 */
[----:B-1----:R-:W-:Y:S01]  /*0440*/  FMUL R8, R8, R11 ;  /* 0x0000000b08087220 */ /* 0x002fe20000400000 */
[----:B-----5:R-:W-:Y:S01]  /*0450*/  FADD R21, R12, -R21 ;  /* 0x800000150c157221 */ /* 0x020fe20000000000 */
[----:B----4-:R-:W-:Y:S01]  /*0460*/  FADD R18, R13, -R18 ;  /* 0x800000120d127221 */ /* 0x010fe20000000000 */
[----:B--2---:R-:W-:-:S02]  /*0470*/  FMUL R5, R9, R10 ;  /* 0x0000000a09057220 */ /* 0x004fc40000400000 */
[----:B------:R-:W-:Y:S02]  /*0480*/  FMUL R8, R21, R8 ;  /* 0x0000000815087220 */ /* 0x000fe40000400000 */
[----:B------:R-:W-:Y:S02]  /*0490*/  FMUL R5, R18, R5 ;  /* 0x0000000512057220 */ /* 0x000fe40000400000 */
[----:B------:R-:W-:Y:S02]  /*04a0*/  FFMA R8, R8, R14, R17 ;  /* 0x0000000e08087223 */ /* 0x000fe40000000011 */
[----:B------:R-:W-:Y:S01]  /*04b0*/  FFMA R15, R5, R15, R24 ;  /* 0x0000000f050f7223 */ /* 0x000fe20000000018 */
[----:B------:R0:W-:Y:S02]  /*04c0*/  @!P0 STG.E.64 desc[UR4][R2.64], R12 ;  /* 0x0000000c02008986 */ /* 0x0001e4000c101b04 */
[----:B------:R-:W-:Y:S02]  /*04d0*/  FSETP.GEU.AND P1, PT, R8, RZ, PT ;  /* 0x000000ff0800720b */ /* 0x000fe40003f2e000 */
[----:B------:R-:W-:Y:S01]  /*04e0*/  FSETP.GEU.AND P2, PT, R15, RZ, PT ;  /* 0x000000ff0f00720b */ /* 0x000fe20003f4e000 */
[----:B0-----:R-:W-:Y:S01]  /*04f0*/  IMAD.WIDE R4, R0, 0x4, R6 ;  /* 0x0000000400047825 */ /* 0x001fe200078e0206 */
[----:B------:R-:W-:-:S02]  /*0500*/  FSEL R8, R8, RZ, P1 ;  /* 0x000000ff08087208 */ /* 0x000fc40000800000 */
[----:B------:R-:W-:Y:S01]  /*0510*/  FSEL R9, R15, RZ, P2 ;  /* 0x000000ff0f097208 */ /* 0x000fe20001000000 */
[----:B------:R-:W-:Y:S08]  /*0520*/  @P0 EXIT ;  /* 0x000000000000094d */ /* 0x000ff00003800000 */
[----:B------:R-:W-:Y:S01]  /*0530*/  STG.E.64 desc[UR4][R4.64], R8 ;  /* 0x0000000804007986 */ /* 0x000fe2000c101b04 */
[----:B------:R-:W-:Y:S05]  /*0540*/  EXIT ;  /* 0x000000000000794d */ /* 0x000fea0003800000 */
.L_x_0:
[----:B------:R-:W-:-:S00]  /*0550*/  BRA `(.L_x_0) ;  /* 0xfffffffc00fc7947 */ /* 0x000fc0000383ffff */
[----:B------:R-:W-:-:S00]  /*0560*/  NOP ;  /* 0x0000000000007918 */ /* 0x000fc00000000000 */
        /* <DEDUP_REMOVED lines=9> */
.L_x_1:


//--------------------- .nv.global.init           --------------------------
	.section	.nv.global.init,"aw",@progbits
.nv.global.init:
	.type		_$_str,@object
	.size		_$_str,(_$_str_$_2 - _$_str)
_$_str:
        /*0000*/ 	.byte	0x5f, 0x5f, 0x43, 0x55, 0x44, 0x41, 0x5f, 0x46, 0x54, 0x5a, 0x00
	.type		_$_str_$_2,@object
	.size		_$_str_$_2,(.L_1 - _$_str_$_2)
_$_str_$_2:
        /*000b*/ 	.byte	0x5f, 0x5f, 0x43, 0x55, 0x44, 0x41, 0x5f, 0x50, 0x52, 0x45, 0x43, 0x5f, 0x53, 0x51, 0x52, 0x54
        /*001b*/ 	.byte	0x00
.L_1:


//--------------------- .nv.constant0.triton_poi_fused__native_batch_norm_legit_no_training_convolution_relu_2 --------------------------
	.section	.nv.constant0.triton_poi_fused__native_batch_norm_legit_no_training_convolution_relu_2,"a",@progbits
	.sectionflags	@""
	.align	4
.nv.constant0.triton_poi_fused__native_batch_norm_legit_no_training_convolution_relu_2:
	.zero		588
